//
// Generated by NVIDIA NVVM Compiler
//
// Compiler Build ID: CL-36424714
// Cuda compilation tools, release 13.0, V13.0.88
// Based on NVVM 20.0.0
//

.version 9.0
.target sm_100
.address_size 64

	// .globl	_ZN3cub18CUB_300001_SM_10006detail11EmptyKernelIvEEvv
.global .align 1 .b8 _ZN30_INTERNAL_8c1e57f2_4_k_cu_main4cuda3std3__45__cpo5beginE[1];
.global .align 1 .b8 _ZN30_INTERNAL_8c1e57f2_4_k_cu_main4cuda3std3__45__cpo3endE[1];
.global .align 1 .b8 _ZN30_INTERNAL_8c1e57f2_4_k_cu_main4cuda3std3__45__cpo6cbeginE[1];
.global .align 1 .b8 _ZN30_INTERNAL_8c1e57f2_4_k_cu_main4cuda3std3__45__cpo4cendE[1];
.global .align 1 .b8 _ZN30_INTERNAL_8c1e57f2_4_k_cu_main4cuda3std3__45__cpo6rbeginE[1];
.global .align 1 .b8 _ZN30_INTERNAL_8c1e57f2_4_k_cu_main4cuda3std3__45__cpo4rendE[1];
.global .align 1 .b8 _ZN30_INTERNAL_8c1e57f2_4_k_cu_main4cuda3std3__45__cpo7crbeginE[1];
.global .align 1 .b8 _ZN30_INTERNAL_8c1e57f2_4_k_cu_main4cuda3std3__45__cpo5crendE[1];
.global .align 1 .b8 _ZN30_INTERNAL_8c1e57f2_4_k_cu_main4cuda3std3__432_GLOBAL__N__8c1e57f2_4_k_cu_main6ignoreE[1];
.global .align 1 .b8 _ZN30_INTERNAL_8c1e57f2_4_k_cu_main4cuda3std3__419piecewise_constructE[1];
.global .align 1 .b8 _ZN30_INTERNAL_8c1e57f2_4_k_cu_main4cuda3std3__48in_placeE[1];
.global .align 1 .b8 _ZN30_INTERNAL_8c1e57f2_4_k_cu_main4cuda3std3__420unreachable_sentinelE[1];
.global .align 1 .b8 _ZN30_INTERNAL_8c1e57f2_4_k_cu_main4cuda3std3__47nulloptE[1];
.global .align 1 .b8 _ZN30_INTERNAL_8c1e57f2_4_k_cu_main4cuda3std3__48unexpectE[1];
.global .align 1 .b8 _ZN30_INTERNAL_8c1e57f2_4_k_cu_main4cuda3std6ranges3__45__cpo4swapE[1];
.global .align 1 .b8 _ZN30_INTERNAL_8c1e57f2_4_k_cu_main4cuda3std6ranges3__45__cpo9iter_moveE[1];
.global .align 1 .b8 _ZN30_INTERNAL_8c1e57f2_4_k_cu_main4cuda3std6ranges3__45__cpo5beginE[1];
.global .align 1 .b8 _ZN30_INTERNAL_8c1e57f2_4_k_cu_main4cuda3std6ranges3__45__cpo3endE[1];
.global .align 1 .b8 _ZN30_INTERNAL_8c1e57f2_4_k_cu_main4cuda3std6ranges3__45__cpo6cbeginE[1];
.global .align 1 .b8 _ZN30_INTERNAL_8c1e57f2_4_k_cu_main4cuda3std6ranges3__45__cpo4cendE[1];
.global .align 1 .b8 _ZN30_INTERNAL_8c1e57f2_4_k_cu_main4cuda3std6ranges3__45__cpo7advanceE[1];
.global .align 1 .b8 _ZN30_INTERNAL_8c1e57f2_4_k_cu_main4cuda3std6ranges3__45__cpo9iter_swapE[1];
.global .align 1 .b8 _ZN30_INTERNAL_8c1e57f2_4_k_cu_main4cuda3std6ranges3__45__cpo4nextE[1];
.global .align 1 .b8 _ZN30_INTERNAL_8c1e57f2_4_k_cu_main4cuda3std6ranges3__45__cpo4prevE[1];
.global .align 1 .b8 _ZN30_INTERNAL_8c1e57f2_4_k_cu_main4cuda3std6ranges3__45__cpo4dataE[1];
.global .align 1 .b8 _ZN30_INTERNAL_8c1e57f2_4_k_cu_main4cuda3std6ranges3__45__cpo5cdataE[1];
.global .align 1 .b8 _ZN30_INTERNAL_8c1e57f2_4_k_cu_main4cuda3std6ranges3__45__cpo4sizeE[1];
.global .align 1 .b8 _ZN30_INTERNAL_8c1e57f2_4_k_cu_main4cuda3std6ranges3__45__cpo5ssizeE[1];
.global .align 1 .b8 _ZN30_INTERNAL_8c1e57f2_4_k_cu_main4cuda3std6ranges3__45__cpo8distanceE[1];
.global .align 1 .b8 _ZN30_INTERNAL_8c1e57f2_4_k_cu_main6thrust24THRUST_300001_SM_1000_NS8cuda_cub3parE[1];
.global .align 1 .b8 _ZN30_INTERNAL_8c1e57f2_4_k_cu_main6thrust24THRUST_300001_SM_1000_NS8cuda_cub10par_nosyncE[1];
.global .align 1 .b8 _ZN30_INTERNAL_8c1e57f2_4_k_cu_main6thrust24THRUST_300001_SM_1000_NS6system6detail10sequential3seqE[1];
.global .align 1 .b8 _ZN30_INTERNAL_8c1e57f2_4_k_cu_main6thrust24THRUST_300001_SM_1000_NS12placeholders2_1E[1];
.global .align 1 .b8 _ZN30_INTERNAL_8c1e57f2_4_k_cu_main6thrust24THRUST_300001_SM_1000_NS12placeholders2_2E[1];
.global .align 1 .b8 _ZN30_INTERNAL_8c1e57f2_4_k_cu_main6thrust24THRUST_300001_SM_1000_NS12placeholders2_3E[1];
.global .align 1 .b8 _ZN30_INTERNAL_8c1e57f2_4_k_cu_main6thrust24THRUST_300001_SM_1000_NS12placeholders2_4E[1];
.global .align 1 .b8 _ZN30_INTERNAL_8c1e57f2_4_k_cu_main6thrust24THRUST_300001_SM_1000_NS12placeholders2_5E[1];
.global .align 1 .b8 _ZN30_INTERNAL_8c1e57f2_4_k_cu_main6thrust24THRUST_300001_SM_1000_NS12placeholders2_6E[1];
.global .align 1 .b8 _ZN30_INTERNAL_8c1e57f2_4_k_cu_main6thrust24THRUST_300001_SM_1000_NS12placeholders2_7E[1];
.global .align 1 .b8 _ZN30_INTERNAL_8c1e57f2_4_k_cu_main6thrust24THRUST_300001_SM_1000_NS12placeholders2_8E[1];
.global .align 1 .b8 _ZN30_INTERNAL_8c1e57f2_4_k_cu_main6thrust24THRUST_300001_SM_1000_NS12placeholders2_9E[1];
.global .align 1 .b8 _ZN30_INTERNAL_8c1e57f2_4_k_cu_main6thrust24THRUST_300001_SM_1000_NS12placeholders3_10E[1];
.global .align 1 .b8 _ZN30_INTERNAL_8c1e57f2_4_k_cu_main6thrust24THRUST_300001_SM_1000_NS3seqE[1];

.visible .entry _ZN3cub18CUB_300001_SM_10006detail11EmptyKernelIvEEvv()
{


	ret;

}


// ===== COMPILED SASS (sm_100) =====

	.target	sm_100

	.elftype	@"ET_EXEC"


//--------------------- .note.nv.tkinfo           --------------------------
	.section	.note.nv.tkinfo,"",@"SHT_NOTE"
	.sectionflags	@"SHF_NOTE_NV_TKINFO"
	.tkinfo
        /*0018*/ 	.word	0x00000002
        /*0030*/ 	.string	""
        /*0030*/ 	.string	"ptxas"
        /*0030*/ 	.string	"Cuda compilation tools, release 13.0, V13.0.88"
        /*0030*/ 	.string	"Build cuda_13.0.r13.0/compiler.36424714_0"
        /*0030*/ 	.string	"-arch sm_100 -m 64 "



//--------------------- .note.nv.cuinfo           --------------------------
	.section	.note.nv.cuinfo,"",@"SHT_NOTE"
	.sectionflags	@"SHF_NOTE_NV_CUINFO"
        /*0018*/ 	.short	0x0002
        /*001a*/ 	.short	0x0064
        /*001c*/ 	.short	0x0082
	.zero		2


//--------------------- .nv.info                  --------------------------
	.section	.nv.info,"",@"SHT_CUDA_INFO"
	.align	4


	//----- nvinfo : EIATTR_REGCOUNT
	.align		4
        /*0000*/ 	.byte	0x04, 0x2f
        /*0002*/ 	.short	(.L_44 - .L_43)
	.align		4
.L_43:
        /*0004*/ 	.word	index@(_ZN3cub18CUB_300001_SM_10006detail11EmptyKernelIvEEvv)
        /*0008*/ 	.word	0x00000004


	//----- nvinfo : EIATTR_FRAME_SIZE
	.align		4
.L_44:
        /*000c*/ 	.byte	0x04, 0x11
        /*000e*/ 	.short	(.L_46 - .L_45)
	.align		4
.L_45:
        /*0010*/ 	.word	index@(_ZN3cub18CUB_300001_SM_10006detail11EmptyKernelIvEEvv)
        /*0014*/ 	.word	0x00000000


	//----- nvinfo : EIATTR_MIN_STACK_SIZE
	.align		4
.L_46:
        /*0018*/ 	.byte	0x04, 0x12
        /*001a*/ 	.short	(.L_48 - .L_47)
	.align		4
.L_47:
        /*001c*/ 	.word	index@(_ZN3cub18CUB_300001_SM_10006detail11EmptyKernelIvEEvv)
        /*0020*/ 	.word	0x00000000
.L_48:


//--------------------- .nv.compat                --------------------------
	.section	.nv.compat,"",@"SHT_CUDA_COMPAT_INFO"
	.align	4
        /*0000*/ 	.byte	0x02, 0x09, 0x00, 0x00, 0x02, 0x02, 0x01, 0x00, 0x02, 0x05, 0x05, 0x00, 0x03, 0x07, 0x01, 0x01
        /*0010*/ 	.byte	0x02, 0x03, 0x00, 0x00, 0x02, 0x06, 0x01, 0x00, 0x04, 0x0b, 0x08, 0x00, 0x09, 0x00, 0x00, 0x00
        /*0020*/ 	.byte	0x00, 0x00, 0x00, 0x00


//--------------------- .nv.info._ZN3cub18CUB_300001_SM_10006detail11EmptyKernelIvEEvv --------------------------
	.section	.nv.info._ZN3cub18CUB_300001_SM_10006detail11EmptyKernelIvEEvv,"",@"SHT_CUDA_INFO"
	.sectionflags	@""
	.align	4


	//----- nvinfo : EIATTR_CUDA_API_VERSION
	.align		4
        /*0000*/ 	.byte	0x04, 0x37
        /*0002*/ 	.short	(.L_50 - .L_49)
.L_49:
        /*0004*/ 	.word	0x00000082


	//----- nvinfo : EIATTR_SPARSE_MMA_MASK
	.align		4
.L_50:
        /*0008*/ 	.byte	0x03, 0x50
        /*000a*/ 	.short	0x0000


	//----- nvinfo : EIATTR_MAXREG_COUNT
	.align		4
        /*000c*/ 	.byte	0x03, 0x1b
        /*000e*/ 	.short	0x00ff


	//----- nvinfo : EIATTR_MERCURY_ISA_VERSION
	.align		4
        /*0010*/ 	.byte	0x03, 0x5f
        /*0012*/ 	.short	0x0101


	//----- nvinfo : EIATTR_VRC_CTA_INIT_COUNT
	.align		4
        /*0014*/ 	.byte	0x02, 0x4a
	.zero		1
	.zero		1


	//----- nvinfo : EIATTR_EXIT_INSTR_OFFSETS
	.align		4
        /*0018*/ 	.byte	0x04, 0x1c
        /*001a*/ 	.short	(.L_52 - .L_51)


	//   ....[0]....
.L_51:
        /*001c*/ 	.word	0x00000010


	//----- nvinfo : EIATTR_SW_WAR
	.align		4
.L_52:
        /*0020*/ 	.byte	0x04, 0x36
        /*0022*/ 	.short	(.L_54 - .L_53)
.L_53:
        /*0024*/ 	.word	0x00000008
.L_54:


//--------------------- .nv.callgraph             --------------------------
	.section	.nv.callgraph,"",@"SHT_CUDA_CALLGRAPH"
	.align	4
	.sectionentsize	8
	.align		4
        /*0000*/ 	.word	0x00000000
	.align		4
        /*0004*/ 	.word	0xffffffff
	.align		4
        /*0008*/ 	.word	0x00000000
	.align		4
        /*000c*/ 	.word	0xfffffffe
	.align		4
        /*0010*/ 	.word	0x00000000
	.align		4
        /*0014*/ 	.word	0xfffffffd
	.align		4
        /*0018*/ 	.word	0x00000000
	.align		4
        /*001c*/ 	.word	0xfffffffc


//--------------------- .nv.constant4             --------------------------
	.section	.nv.constant4,"a",@progbits
	.align	8
	.align		8
.nv.constant4:
        /*0000*/ 	.dword	_ZN30_INTERNAL_8c1e57f2_4_k_cu_main4cuda3std3__45__cpo5beginE
	.align		8
        /*0008*/ 	.dword	_ZN30_INTERNAL_8c1e57f2_4_k_cu_main4cuda3std3__45__cpo3endE
	.align		8
        /*0010*/ 	.dword	_ZN30_INTERNAL_8c1e57f2_4_k_cu_main4cuda3std3__45__cpo6cbeginE
	.align		8
        /*0018*/ 	.dword	_ZN30_INTERNAL_8c1e57f2_4_k_cu_main4cuda3std3__45__cpo4cendE
	.align		8
        /*0020*/ 	.dword	_ZN30_INTERNAL_8c1e57f2_4_k_cu_main4cuda3std3__45__cpo6rbeginE
	.align		8
        /*0028*/ 	.dword	_ZN30_INTERNAL_8c1e57f2_4_k_cu_main4cuda3std3__45__cpo4rendE
	.align		8
        /*0030*/ 	.dword	_ZN30_INTERNAL_8c1e57f2_4_k_cu_main4cuda3std3__45__cpo7crbeginE
	.align		8
        /*0038*/ 	.dword	_ZN30_INTERNAL_8c1e57f2_4_k_cu_main4cuda3std3__45__cpo5crendE
	.align		8
        /*0040*/ 	.dword	_ZN30_INTERNAL_8c1e57f2_4_k_cu_main4cuda3std3__432_GLOBAL__N__8c1e57f2_4_k_cu_main6ignoreE
	.align		8
        /*0048*/ 	.dword	_ZN30_INTERNAL_8c1e57f2_4_k_cu_main4cuda3std3__419piecewise_constructE
	.align		8
        /*0050*/ 	.dword	_ZN30_INTERNAL_8c1e57f2_4_k_cu_main4cuda3std3__48in_placeE
	.align		8
        /*0058*/ 	.dword	_ZN30_INTERNAL_8c1e57f2_4_k_cu_main4cuda3std3__420unreachable_sentinelE
	.align		8
        /*0060*/ 	.dword	_ZN30_INTERNAL_8c1e57f2_4_k_cu_main4cuda3std3__47nulloptE
	.align		8
        /*0068*/ 	.dword	_ZN30_INTERNAL_8c1e57f2_4_k_cu_main4cuda3std3__48unexpectE
	.align		8
        /*0070*/ 	.dword	_ZN30_INTERNAL_8c1e57f2_4_k_cu_main4cuda3std6ranges3__45__cpo4swapE
	.align		8
        /*0078*/ 	.dword	_ZN30_INTERNAL_8c1e57f2_4_k_cu_main4cuda3std6ranges3__45__cpo9iter_moveE
	.align		8
        /*0080*/ 	.dword	_ZN30_INTERNAL_8c1e57f2_4_k_cu_main4cuda3std6ranges3__45__cpo5beginE
	.align		8
        /*0088*/ 	.dword	_ZN30_INTERNAL_8c1e57f2_4_k_cu_main4cuda3std6ranges3__45__cpo3endE
	.align		8
        /*0090*/ 	.dword	_ZN30_INTERNAL_8c1e57f2_4_k_cu_main4cuda3std6ranges3__45__cpo6cbeginE
	.align		8
        /*0098*/ 	.dword	_ZN30_INTERNAL_8c1e57f2_4_k_cu_main4cuda3std6ranges3__45__cpo4cendE
	.align		8
        /*00a0*/ 	.dword	_ZN30_INTERNAL_8c1e57f2_4_k_cu_main4cuda3std6ranges3__45__cpo7advanceE
	.align		8
        /*00a8*/ 	.dword	_ZN30_INTERNAL_8c1e57f2_4_k_cu_main4cuda3std6ranges3__45__cpo9iter_swapE
	.align		8
        /*00b0*/ 	.dword	_ZN30_INTERNAL_8c1e57f2_4_k_cu_main4cuda3std6ranges3__45__cpo4nextE
	.align		8
        /*00b8*/ 	.dword	_ZN30_INTERNAL_8c1e57f2_4_k_cu_main4cuda3std6ranges3__45__cpo4prevE
	.align		8
        /*00c0*/ 	.dword	_ZN30_INTERNAL_8c1e57f2_4_k_cu_main4cuda3std6ranges3__45__cpo4dataE
	.align		8
        /*00c8*/ 	.dword	_ZN30_INTERNAL_8c1e57f2_4_k_cu_main4cuda3std6ranges3__45__cpo5cdataE
	.align		8
        /*00d0*/ 	.dword	_ZN30_INTERNAL_8c1e57f2_4_k_cu_main4cuda3std6ranges3__45__cpo4sizeE
	.align		8
        /*00d8*/ 	.dword	_ZN30_INTERNAL_8c1e57f2_4_k_cu_main4cuda3std6ranges3__45__cpo5ssizeE
	.align		8
        /*00e0*/ 	.dword	_ZN30_INTERNAL_8c1e57f2_4_k_cu_main4cuda3std6ranges3__45__cpo8distanceE
	.align		8
        /*00e8*/ 	.dword	_ZN30_INTERNAL_8c1e57f2_4_k_cu_main6thrust24THRUST_300001_SM_1000_NS8cuda_cub3parE
	.align		8
        /*00f0*/ 	.dword	_ZN30_INTERNAL_8c1e57f2_4_k_cu_main6thrust24THRUST_300001_SM_1000_NS8cuda_cub10par_nosyncE
	.align		8
        /*00f8*/ 	.dword	_ZN30_INTERNAL_8c1e57f2_4_k_cu_main6thrust24THRUST_300001_SM_1000_NS6system6detail10sequential3seqE
	.align		8
        /*0100*/ 	.dword	_ZN30_INTERNAL_8c1e57f2_4_k_cu_main6thrust24THRUST_300001_SM_1000_NS12placeholders2_1E
	.align		8
        /*0108*/ 	.dword	_ZN30_INTERNAL_8c1e57f2_4_k_cu_main6thrust24THRUST_300001_SM_1000_NS12placeholders2_2E
	.align		8
        /*0110*/ 	.dword	_ZN30_INTERNAL_8c1e57f2_4_k_cu_main6thrust24THRUST_300001_SM_1000_NS12placeholders2_3E
	.align		8
        /*0118*/ 	.dword	_ZN30_INTERNAL_8c1e57f2_4_k_cu_main6thrust24THRUST_300001_SM_1000_NS12placeholders2_4E
	.align		8
        /*0120*/ 	.dword	_ZN30_INTERNAL_8c1e57f2_4_k_cu_main6thrust24THRUST_300001_SM_1000_NS12placeholders2_5E
	.align		8
        /*0128*/ 	.dword	_ZN30_INTERNAL_8c1e57f2_4_k_cu_main6thrust24THRUST_300001_SM_1000_NS12placeholders2_6E
	.align		8
        /*0130*/ 	.dword	_ZN30_INTERNAL_8c1e57f2_4_k_cu_main6thrust24THRUST_300001_SM_1000_NS12placeholders2_7E
	.align		8
        /*0138*/ 	.dword	_ZN30_INTERNAL_8c1e57f2_4_k_cu_main6thrust24THRUST_300001_SM_1000_NS12placeholders2_8E
	.align		8
        /*0140*/ 	.dword	_ZN30_INTERNAL_8c1e57f2_4_k_cu_main6thrust24THRUST_300001_SM_1000_NS12placeholders2_9E
	.align		8
        /*0148*/ 	.dword	_ZN30_INTERNAL_8c1e57f2_4_k_cu_main6thrust24THRUST_300001_SM_1000_NS12placeholders3_10E
	.align		8
        /*0150*/ 	.dword	_ZN30_INTERNAL_8c1e57f2_4_k_cu_main6thrust24THRUST_300001_SM_1000_NS3seqE


//--------------------- .text._ZN3cub18CUB_300001_SM_10006detail11EmptyKernelIvEEvv --------------------------
	.section	.text._ZN3cub18CUB_300001_SM_10006detail11EmptyKernelIvEEvv,"ax",@progbits
	.align	128
        .global         _ZN3cub18CUB_300001_SM_10006detail11EmptyKernelIvEEvv
        .type           _ZN3cub18CUB_300001_SM_10006detail11EmptyKernelIvEEvv,@function
        .size           _ZN3cub18CUB_300001_SM_10006detail11EmptyKernelIvEEvv,(.L_x_1 - _ZN3cub18CUB_300001_SM_10006detail11EmptyKernelIvEEvv)
        .other          _ZN3cub18CUB_300001_SM_10006detail11EmptyKernelIvEEvv,@"STO_CUDA_ENTRY STV_DEFAULT"
_ZN3cub18CUB_300001_SM_10006detail11EmptyKernelIvEEvv:
.text._ZN3cub18CUB_300001_SM_10006detail11EmptyKernelIvEEvv:
[----:B------:R-:W-:Y:S01]  /*0000*/  LDC R1, c[0x0][0x37c] ;  /* 0x0000df00ff017b82 */ /* 0x000fe20000000800 */
[----:B------:R-:W-:Y:S05]  /*0010*/  EXIT ;  /* 0x000000000000794d */ /* 0x000fea0003800000 */
.L_x_0:
[----:B------:R-:W-:-:S00]  /*0020*/  BRA `(.L_x_0) ;  /* 0xfffffffc00fc7947 */ /* 0x000fc0000383ffff */
[----:B------:R-:W-:-:S00]  /*0030*/  NOP ;  /* 0x0000000000007918 */ /* 0x000fc00000000000 */
        /* <DEDUP_REMOVED lines=12> */
.L_x_1:


//--------------------- .nv.shared.reserved.0     --------------------------
	.section	.nv.shared.reserved.0,"aw",@nobits
	.weak		__nv_reservedSMEM_offset_0_alias
	.size		__nv_reservedSMEM_offset_0_alias, 0, 64
	.other		__nv_reservedSMEM_offset_0_alias,@"STO_CUDA_RESERVED_SHARED STV_DEFAULT"
__nv_reservedSMEM_offset_0_alias:
	.zero		0
	.zero		64


//--------------------- .nv.global                --------------------------
	.section	.nv.global,"aw",@nobits
.nv.global:
	.type		_ZN30_INTERNAL_8c1e57f2_4_k_cu_main6thrust24THRUST_300001_SM_1000_NS3seqE,@object
	.size		_ZN30_INTERNAL_8c1e57f2_4_k_cu_main6thrust24THRUST_300001_SM_1000_NS3seqE,(_ZN30_INTERNAL_8c1e57f2_4_k_cu_main4cuda3std3__48in_placeE - _ZN30_INTERNAL_8c1e57f2_4_k_cu_main6thrust24THRUST_300001_SM_1000_NS3seqE)
_ZN30_INTERNAL_8c1e57f2_4_k_cu_main6thrust24THRUST_300001_SM_1000_NS3seqE:
	.zero		1
	.type		_ZN30_INTERNAL_8c1e57f2_4_k_cu_main4cuda3std3__48in_placeE,@object
	.size		_ZN30_INTERNAL_8c1e57f2_4_k_cu_main4cuda3std3__48in_placeE,(_ZN30_INTERNAL_8c1e57f2_4_k_cu_main4cuda3std6ranges3__45__cpo4sizeE - _ZN30_INTERNAL_8c1e57f2_4_k_cu_main4cuda3std3__48in_placeE)
_ZN30_INTERNAL_8c1e57f2_4_k_cu_main4cuda3std3__48in_placeE:
	.zero		1
	.type		_ZN30_INTERNAL_8c1e57f2_4_k_cu_main4cuda3std6ranges3__45__cpo4sizeE,@object
	.size		_ZN30_INTERNAL_8c1e57f2_4_k_cu_main4cuda3std6ranges3__45__cpo4sizeE,(_ZN30_INTERNAL_8c1e57f2_4_k_cu_main6thrust24THRUST_300001_SM_1000_NS12placeholders2_3E - _ZN30_INTERNAL_8c1e57f2_4_k_cu_main4cuda3std6ranges3__45__cpo4sizeE)
_ZN30_INTERNAL_8c1e57f2_4_k_cu_main4cuda3std6ranges3__45__cpo4sizeE:
	.zero		1
	.type		_ZN30_INTERNAL_8c1e57f2_4_k_cu_main6thrust24THRUST_300001_SM_1000_NS12placeholders2_3E,@object
	.size		_ZN30_INTERNAL_8c1e57f2_4_k_cu_main6thrust24THRUST_300001_SM_1000_NS12placeholders2_3E,(_ZN30_INTERNAL_8c1e57f2_4_k_cu_main4cuda3std3__45__cpo6cbeginE - _ZN30_INTERNAL_8c1e57f2_4_k_cu_main6thrust24THRUST_300001_SM_1000_NS12placeholders2_3E)
_ZN30_INTERNAL_8c1e57f2_4_k_cu_main6thrust24THRUST_300001_SM_1000_NS12placeholders2_3E:
	.zero		1
	.type		_ZN30_INTERNAL_8c1e57f2_4_k_cu_main4cuda3std3__45__cpo6cbeginE,@object
	.size		_ZN30_INTERNAL_8c1e57f2_4_k_cu_main4cuda3std3__45__cpo6cbeginE,(_ZN30_INTERNAL_8c1e57f2_4_k_cu_main4cuda3std6ranges3__45__cpo6cbeginE - _ZN30_INTERNAL_8c1e57f2_4_k_cu_main4cuda3std3__45__cpo6cbeginE)
_ZN30_INTERNAL_8c1e57f2_4_k_cu_main4cuda3std3__45__cpo6cbeginE:
	.zero		1
	.type		_ZN30_INTERNAL_8c1e57f2_4_k_cu_main4cuda3std6ranges3__45__cpo6cbeginE,@object
	.size		_ZN30_INTERNAL_8c1e57f2_4_k_cu_main4cuda3std6ranges3__45__cpo6cbeginE,(_ZN30_INTERNAL_8c1e57f2_4_k_cu_main6thrust24THRUST_300001_SM_1000_NS12placeholders2_7E - _ZN30_INTERNAL_8c1e57f2_4_k_cu_main4cuda3std6ranges3__45__cpo6cbeginE)
_ZN30_INTERNAL_8c1e57f2_4_k_cu_main4cuda3std6ranges3__45__cpo6cbeginE:
	.zero		1
	.type		_ZN30_INTERNAL_8c1e57f2_4_k_cu_main6thrust24THRUST_300001_SM_1000_NS12placeholders2_7E,@object
	.size		_ZN30_INTERNAL_8c1e57f2_4_k_cu_main6thrust24THRUST_300001_SM_1000_NS12placeholders2_7E,(_ZN30_INTERNAL_8c1e57f2_4_k_cu_main4cuda3std3__45__cpo7crbeginE - _ZN30_INTERNAL_8c1e57f2_4_k_cu_main6thrust24THRUST_300001_SM_1000_NS12placeholders2_7E)
_ZN30_INTERNAL_8c1e57f2_4_k_cu_main6thrust24THRUST_300001_SM_1000_NS12placeholders2_7E:
	.zero		1
	.type		_ZN30_INTERNAL_8c1e57f2_4_k_cu_main4cuda3std3__45__cpo7crbeginE,@object
	.size		_ZN30_INTERNAL_8c1e57f2_4_k_cu_main4cuda3std3__45__cpo7crbeginE,(_ZN30_INTERNAL_8c1e57f2_4_k_cu_main4cuda3std6ranges3__45__cpo4nextE - _ZN30_INTERNAL_8c1e57f2_4_k_cu_main4cuda3std3__45__cpo7crbeginE)
_ZN30_INTERNAL_8c1e57f2_4_k_cu_main4cuda3std3__45__cpo7crbeginE:
	.zero		1
	.type		_ZN30_INTERNAL_8c1e57f2_4_k_cu_main4cuda3std6ranges3__45__cpo4nextE,@object
	.size		_ZN30_INTERNAL_8c1e57f2_4_k_cu_main4cuda3std6ranges3__45__cpo4nextE,(_ZN30_INTERNAL_8c1e57f2_4_k_cu_main4cuda3std6ranges3__45__cpo4swapE - _ZN30_INTERNAL_8c1e57f2_4_k_cu_main4cuda3std6ranges3__45__cpo4nextE)
_ZN30_INTERNAL_8c1e57f2_4_k_cu_main4cuda3std6ranges3__45__cpo4nextE:
	.zero		1
	.type		_ZN30_INTERNAL_8c1e57f2_4_k_cu_main4cuda3std6ranges3__45__cpo4swapE,@object
	.size		_ZN30_INTERNAL_8c1e57f2_4_k_cu_main4cuda3std6ranges3__45__cpo4swapE,(_ZN30_INTERNAL_8c1e57f2_4_k_cu_main6thrust24THRUST_300001_SM_1000_NS8cuda_cub10par_nosyncE - _ZN30_INTERNAL_8c1e57f2_4_k_cu_main4cuda3std6ranges3__45__cpo4swapE)
_ZN30_INTERNAL_8c1e57f2_4_k_cu_main4cuda3std6ranges3__45__cpo4swapE:
	.zero		1
	.type		_ZN30_INTERNAL_8c1e57f2_4_k_cu_main6thrust24THRUST_300001_SM_1000_NS8cuda_cub10par_nosyncE,@object
	.size		_ZN30_INTERNAL_8c1e57f2_4_k_cu_main6thrust24THRUST_300001_SM_1000_NS8cuda_cub10par_nosyncE,(_ZN30_INTERNAL_8c1e57f2_4_k_cu_main6thrust24THRUST_300001_SM_1000_NS12placeholders2_9E - _ZN30_INTERNAL_8c1e57f2_4_k_cu_main6thrust24THRUST_300001_SM_1000_NS8cuda_cub10par_nosyncE)
_ZN30_INTERNAL_8c1e57f2_4_k_cu_main6thrust24THRUST_300001_SM_1000_NS8cuda_cub10par_nosyncE:
	.zero		1
	.type		_ZN30_INTERNAL_8c1e57f2_4_k_cu_main6thrust24THRUST_300001_SM_1000_NS12placeholders2_9E,@object
	.size		_ZN30_INTERNAL_8c1e57f2_4_k_cu_main6thrust24THRUST_300001_SM_1000_NS12placeholders2_9E,(_ZN30_INTERNAL_8c1e57f2_4_k_cu_main4cuda3std3__432_GLOBAL__N__8c1e57f2_4_k_cu_main6ignoreE - _ZN30_INTERNAL_8c1e57f2_4_k_cu_main6thrust24THRUST_300001_SM_1000_NS12placeholders2_9E)
_ZN30_INTERNAL_8c1e57f2_4_k_cu_main6thrust24THRUST_300001_SM_1000_NS12placeholders2_9E:
	.zero		1
	.type		_ZN30_INTERNAL_8c1e57f2_4_k_cu_main4cuda3std3__432_GLOBAL__N__8c1e57f2_4_k_cu_main6ignoreE,@object
	.size		_ZN30_INTERNAL_8c1e57f2_4_k_cu_main4cuda3std3__432_GLOBAL__N__8c1e57f2_4_k_cu_main6ignoreE,(_ZN30_INTERNAL_8c1e57f2_4_k_cu_main4cuda3std6ranges3__45__cpo4dataE - _ZN30_INTERNAL_8c1e57f2_4_k_cu_main4cuda3std3__432_GLOBAL__N__8c1e57f2_4_k_cu_main6ignoreE)
_ZN30_INTERNAL_8c1e57f2_4_k_cu_main4cuda3std3__432_GLOBAL__N__8c1e57f2_4_k_cu_main6ignoreE:
	.zero		1
	.type		_ZN30_INTERNAL_8c1e57f2_4_k_cu_main4cuda3std6ranges3__45__cpo4dataE,@object
	.size		_ZN30_INTERNAL_8c1e57f2_4_k_cu_main4cuda3std6ranges3__45__cpo4dataE,(_ZN30_INTERNAL_8c1e57f2_4_k_cu_main6thrust24THRUST_300001_SM_1000_NS12placeholders2_1E - _ZN30_INTERNAL_8c1e57f2_4_k_cu_main4cuda3std6ranges3__45__cpo4dataE)
_ZN30_INTERNAL_8c1e57f2_4_k_cu_main4cuda3std6ranges3__45__cpo4dataE:
	.zero		1
	.type		_ZN30_INTERNAL_8c1e57f2_4_k_cu_main6thrust24THRUST_300001_SM_1000_NS12placeholders2_1E,@object
	.size		_ZN30_INTERNAL_8c1e57f2_4_k_cu_main6thrust24THRUST_300001_SM_1000_NS12placeholders2_1E,(_ZN30_INTERNAL_8c1e57f2_4_k_cu_main4cuda3std3__45__cpo5beginE - _ZN30_INTERNAL_8c1e57f2_4_k_cu_main6thrust24THRUST_300001_SM_1000_NS12placeholders2_1E)
_ZN30_INTERNAL_8c1e57f2_4_k_cu_main6thrust24THRUST_300001_SM_1000_NS12placeholders2_1E:
	.zero		1
	.type		_ZN30_INTERNAL_8c1e57f2_4_k_cu_main4cuda3std3__45__cpo5beginE,@object
	.size		_ZN30_INTERNAL_8c1e57f2_4_k_cu_main4cuda3std3__45__cpo5beginE,(_ZN30_INTERNAL_8c1e57f2_4_k_cu_main4cuda3std6ranges3__45__cpo5beginE - _ZN30_INTERNAL_8c1e57f2_4_k_cu_main4cuda3std3__45__cpo5beginE)
_ZN30_INTERNAL_8c1e57f2_4_k_cu_main4cuda3std3__45__cpo5beginE:
	.zero		1
	.type		_ZN30_INTERNAL_8c1e57f2_4_k_cu_main4cuda3std6ranges3__45__cpo5beginE,@object
	.size		_ZN30_INTERNAL_8c1e57f2_4_k_cu_main4cuda3std6ranges3__45__cpo5beginE,(_ZN30_INTERNAL_8c1e57f2_4_k_cu_main6thrust24THRUST_300001_SM_1000_NS12placeholders2_5E - _ZN30_INTERNAL_8c1e57f2_4_k_cu_main4cuda3std6ranges3__45__cpo5beginE)
_ZN30_INTERNAL_8c1e57f2_4_k_cu_main4cuda3std6ranges3__45__cpo5beginE:
	.zero		1
	.type		_ZN30_INTERNAL_8c1e57f2_4_k_cu_main6thrust24THRUST_300001_SM_1000_NS12placeholders2_5E,@object
	.size		_ZN30_INTERNAL_8c1e57f2_4_k_cu_main6thrust24THRUST_300001_SM_1000_NS12placeholders2_5E,(_ZN30_INTERNAL_8c1e57f2_4_k_cu_main4cuda3std3__45__cpo6rbeginE - _ZN30_INTERNAL_8c1e57f2_4_k_cu_main6thrust24THRUST_300001_SM_1000_NS12placeholders2_5E)
_ZN30_INTERNAL_8c1e57f2_4_k_cu_main6thrust24THRUST_300001_SM_1000_NS12placeholders2_5E:
	.zero		1
	.type		_ZN30_INTERNAL_8c1e57f2_4_k_cu_main4cuda3std3__45__cpo6rbeginE,@object
	.size		_ZN30_INTERNAL_8c1e57f2_4_k_cu_main4cuda3std3__45__cpo6rbeginE,(_ZN30_INTERNAL_8c1e57f2_4_k_cu_main4cuda3std6ranges3__45__cpo7advanceE - _ZN30_INTERNAL_8c1e57f2_4_k_cu_main4cuda3std3__45__cpo6rbeginE)
_ZN30_INTERNAL_8c1e57f2_4_k_cu_main4cuda3std3__45__cpo6rbeginE:
	.zero		1
	.type		_ZN30_INTERNAL_8c1e57f2_4_k_cu_main4cuda3std6ranges3__45__cpo7advanceE,@object
	.size		_ZN30_INTERNAL_8c1e57f2_4_k_cu_main4cuda3std6ranges3__45__cpo7advanceE,(_ZN30_INTERNAL_8c1e57f2_4_k_cu_main4cuda3std3__47nulloptE - _ZN30_INTERNAL_8c1e57f2_4_k_cu_main4cuda3std6ranges3__45__cpo7advanceE)
_ZN30_INTERNAL_8c1e57f2_4_k_cu_main4cuda3std6ranges3__45__cpo7advanceE:
	.zero		1
	.type		_ZN30_INTERNAL_8c1e57f2_4_k_cu_main4cuda3std3__47nulloptE,@object
	.size		_ZN30_INTERNAL_8c1e57f2_4_k_cu_main4cuda3std3__47nulloptE,(_ZN30_INTERNAL_8c1e57f2_4_k_cu_main4cuda3std6ranges3__45__cpo8distanceE - _ZN30_INTERNAL_8c1e57f2_4_k_cu_main4cuda3std3__47nulloptE)
_ZN30_INTERNAL_8c1e57f2_4_k_cu_main4cuda3std3__47nulloptE:
	.zero		1
	.type		_ZN30_INTERNAL_8c1e57f2_4_k_cu_main4cuda3std6ranges3__45__cpo8distanceE,@object
	.size		_ZN30_INTERNAL_8c1e57f2_4_k_cu_main4cuda3std6ranges3__45__cpo8distanceE,(_ZN30_INTERNAL_8c1e57f2_4_k_cu_main6thrust24THRUST_300001_SM_1000_NS12placeholders3_10E - _ZN30_INTERNAL_8c1e57f2_4_k_cu_main4cuda3std6ranges3__45__cpo8distanceE)
_ZN30_INTERNAL_8c1e57f2_4_k_cu_main4cuda3std6ranges3__45__cpo8distanceE:
	.zero		1
	.type		_ZN30_INTERNAL_8c1e57f2_4_k_cu_main6thrust24THRUST_300001_SM_1000_NS12placeholders3_10E,@object
	.size		_ZN30_INTERNAL_8c1e57f2_4_k_cu_main6thrust24THRUST_300001_SM_1000_NS12placeholders3_10E,(_ZN30_INTERNAL_8c1e57f2_4_k_cu_main4cuda3std3__419piecewise_constructE - _ZN30_INTERNAL_8c1e57f2_4_k_cu_main6thrust24THRUST_300001_SM_1000_NS12placeholders3_10E)
_ZN30_INTERNAL_8c1e57f2_4_k_cu_main6thrust24THRUST_300001_SM_1000_NS12placeholders3_10E:
	.zero		1
	.type		_ZN30_INTERNAL_8c1e57f2_4_k_cu_main4cuda3std3__419piecewise_constructE,@object
	.size		_ZN30_INTERNAL_8c1e57f2_4_k_cu_main4cuda3std3__419piecewise_constructE,(_ZN30_INTERNAL_8c1e57f2_4_k_cu_main4cuda3std6ranges3__45__cpo5cdataE - _ZN30_INTERNAL_8c1e57f2_4_k_cu_main4cuda3std3__419piecewise_constructE)
_ZN30_INTERNAL_8c1e57f2_4_k_cu_main4cuda3std3__419piecewise_constructE:
	.zero		1
	.type		_ZN30_INTERNAL_8c1e57f2_4_k_cu_main4cuda3std6ranges3__45__cpo5cdataE,@object
	.size		_ZN30_INTERNAL_8c1e57f2_4_k_cu_main4cuda3std6ranges3__45__cpo5cdataE,(_ZN30_INTERNAL_8c1e57f2_4_k_cu_main6thrust24THRUST_300001_SM_1000_NS12placeholders2_2E - _ZN30_INTERNAL_8c1e57f2_4_k_cu_main4cuda3std6ranges3__45__cpo5cdataE)
_ZN30_INTERNAL_8c1e57f2_4_k_cu_main4cuda3std6ranges3__45__cpo5cdataE:
	.zero		1
	.type		_ZN30_INTERNAL_8c1e57f2_4_k_cu_main6thrust24THRUST_300001_SM_1000_NS12placeholders2_2E,@object
	.size		_ZN30_INTERNAL_8c1e57f2_4_k_cu_main6thrust24THRUST_300001_SM_1000_NS12placeholders2_2E,(_ZN30_INTERNAL_8c1e57f2_4_k_cu_main4cuda3std3__45__cpo3endE - _ZN30_INTERNAL_8c1e57f2_4_k_cu_main6thrust24THRUST_300001_SM_1000_NS12placeholders2_2E)
_ZN30_INTERNAL_8c1e57f2_4_k_cu_main6thrust24THRUST_300001_SM_1000_NS12placeholders2_2E:
	.zero		1
	.type		_ZN30_INTERNAL_8c1e57f2_4_k_cu_main4cuda3std3__45__cpo3endE,@object
	.size		_ZN30_INTERNAL_8c1e57f2_4_k_cu_main4cuda3std3__45__cpo3endE,(_ZN30_INTERNAL_8c1e57f2_4_k_cu_main4cuda3std6ranges3__45__cpo3endE - _ZN30_INTERNAL_8c1e57f2_4_k_cu_main4cuda3std3__45__cpo3endE)
_ZN30_INTERNAL_8c1e57f2_4_k_cu_main4cuda3std3__45__cpo3endE:
	.zero		1
	.type		_ZN30_INTERNAL_8c1e57f2_4_k_cu_main4cuda3std6ranges3__45__cpo3endE,@object
	.size		_ZN30_INTERNAL_8c1e57f2_4_k_cu_main4cuda3std6ranges3__45__cpo3endE,(_ZN30_INTERNAL_8c1e57f2_4_k_cu_main6thrust24THRUST_300001_SM_1000_NS12placeholders2_6E - _ZN30_INTERNAL_8c1e57f2_4_k_cu_main4cuda3std6ranges3__45__cpo3endE)
_ZN30_INTERNAL_8c1e57f2_4_k_cu_main4cuda3std6ranges3__45__cpo3endE:
	.zero		1
	.type		_ZN30_INTERNAL_8c1e57f2_4_k_cu_main6thrust24THRUST_300001_SM_1000_NS12placeholders2_6E,@object
	.size		_ZN30_INTERNAL_8c1e57f2_4_k_cu_main6thrust24THRUST_300001_SM_1000_NS12placeholders2_6E,(_ZN30_INTERNAL_8c1e57f2_4_k_cu_main4cuda3std3__45__cpo4rendE - _ZN30_INTERNAL_8c1e57f2_4_k_cu_main6thrust24THRUST_300001_SM_1000_NS12placeholders2_6E)
_ZN30_INTERNAL_8c1e57f2_4_k_cu_main6thrust24THRUST_300001_SM_1000_NS12placeholders2_6E:
	.zero		1
	.type		_ZN30_INTERNAL_8c1e57f2_4_k_cu_main4cuda3std3__45__cpo4rendE,@object
	.size		_ZN30_INTERNAL_8c1e57f2_4_k_cu_main4cuda3std3__45__cpo4rendE,(_ZN30_INTERNAL_8c1e57f2_4_k_cu_main4cuda3std6ranges3__45__cpo9iter_swapE - _ZN30_INTERNAL_8c1e57f2_4_k_cu_main4cuda3std3__45__cpo4rendE)
_ZN30_INTERNAL_8c1e57f2_4_k_cu_main4cuda3std3__45__cpo4rendE:
	.zero		1
	.type		_ZN30_INTERNAL_8c1e57f2_4_k_cu_main4cuda3std6ranges3__45__cpo9iter_swapE,@object
	.size		_ZN30_INTERNAL_8c1e57f2_4_k_cu_main4cuda3std6ranges3__45__cpo9iter_swapE,(_ZN30_INTERNAL_8c1e57f2_4_k_cu_main4cuda3std3__48unexpectE - _ZN30_INTERNAL_8c1e57f2_4_k_cu_main4cuda3std6ranges3__45__cpo9iter_swapE)
_ZN30_INTERNAL_8c1e57f2_4_k_cu_main4cuda3std6ranges3__45__cpo9iter_swapE:
	.zero		1
	.type		_ZN30_INTERNAL_8c1e57f2_4_k_cu_main4cuda3std3__48unexpectE,@object
	.size		_ZN30_INTERNAL_8c1e57f2_4_k_cu_main4cuda3std3__48unexpectE,(_ZN30_INTERNAL_8c1e57f2_4_k_cu_main6thrust24THRUST_300001_SM_1000_NS8cuda_cub3parE - _ZN30_INTERNAL_8c1e57f2_4_k_cu_main4cuda3std3__48unexpectE)
_ZN30_INTERNAL_8c1e57f2_4_k_cu_main4cuda3std3__48unexpectE:
	.zero		1
	.type		_ZN30_INTERNAL_8c1e57f2_4_k_cu_main6thrust24THRUST_300001_SM_1000_NS8cuda_cub3parE,@object
	.size		_ZN30_INTERNAL_8c1e57f2_4_k_cu_main6thrust24THRUST_300001_SM_1000_NS8cuda_cub3parE,(_ZN30_INTERNAL_8c1e57f2_4_k_cu_main6thrust24THRUST_300001_SM_1000_NS12placeholders2_4E - _ZN30_INTERNAL_8c1e57f2_4_k_cu_main6thrust24THRUST_300001_SM_1000_NS8cuda_cub3parE)
_ZN30_INTERNAL_8c1e57f2_4_k_cu_main6thrust24THRUST_300001_SM_1000_NS8cuda_cub3parE:
	.zero		1
	.type		_ZN30_INTERNAL_8c1e57f2_4_k_cu_main6thrust24THRUST_300001_SM_1000_NS12placeholders2_4E,@object
	.size		_ZN30_INTERNAL_8c1e57f2_4_k_cu_main6thrust24THRUST_300001_SM_1000_NS12placeholders2_4E,(_ZN30_INTERNAL_8c1e57f2_4_k_cu_main4cuda3std3__45__cpo4cendE - _ZN30_INTERNAL_8c1e57f2_4_k_cu_main6thrust24THRUST_300001_SM_1000_NS12placeholders2_4E)
_ZN30_INTERNAL_8c1e57f2_4_k_cu_main6thrust24THRUST_300001_SM_1000_NS12placeholders2_4E:
	.zero		1
	.type		_ZN30_INTERNAL_8c1e57f2_4_k_cu_main4cuda3std3__45__cpo4cendE,@object
	.size		_ZN30_INTERNAL_8c1e57f2_4_k_cu_main4cuda3std3__45__cpo4cendE,(_ZN30_INTERNAL_8c1e57f2_4_k_cu_main4cuda3std6ranges3__45__cpo4cendE - _ZN30_INTERNAL_8c1e57f2_4_k_cu_main4cuda3std3__45__cpo4cendE)
_ZN30_INTERNAL_8c1e57f2_4_k_cu_main4cuda3std3__45__cpo4cendE:
	.zero		1
	.type		_ZN30_INTERNAL_8c1e57f2_4_k_cu_main4cuda3std6ranges3__45__cpo4cendE,@object
	.size		_ZN30_INTERNAL_8c1e57f2_4_k_cu_main4cuda3std6ranges3__45__cpo4cendE,(_ZN30_INTERNAL_8c1e57f2_4_k_cu_main4cuda3std3__420unreachable_sentinelE - _ZN30_INTERNAL_8c1e57f2_4_k_cu_main4cuda3std6ranges3__45__cpo4cendE)
_ZN30_INTERNAL_8c1e57f2_4_k_cu_main4cuda3std6ranges3__45__cpo4cendE:
	.zero		1
	.type		_ZN30_INTERNAL_8c1e57f2_4_k_cu_main4cuda3std3__420unreachable_sentinelE,@object
	.size		_ZN30_INTERNAL_8c1e57f2_4_k_cu_main4cuda3std3__420unreachable_sentinelE,(_ZN30_INTERNAL_8c1e57f2_4_k_cu_main4cuda3std6ranges3__45__cpo5ssizeE - _ZN30_INTERNAL_8c1e57f2_4_k_cu_main4cuda3std3__420unreachable_sentinelE)
_ZN30_INTERNAL_8c1e57f2_4_k_cu_main4cuda3std3__420unreachable_sentinelE:
	.zero		1
	.type		_ZN30_INTERNAL_8c1e57f2_4_k_cu_main4cuda3std6ranges3__45__cpo5ssizeE,@object
	.size		_ZN30_INTERNAL_8c1e57f2_4_k_cu_main4cuda3std6ranges3__45__cpo5ssizeE,(_ZN30_INTERNAL_8c1e57f2_4_k_cu_main6thrust24THRUST_300001_SM_1000_NS12placeholders2_8E - _ZN30_INTERNAL_8c1e57f2_4_k_cu_main4cuda3std6ranges3__45__cpo5ssizeE)
_ZN30_INTERNAL_8c1e57f2_4_k_cu_main4cuda3std6ranges3__45__cpo5ssizeE:
	.zero		1
	.type		_ZN30_INTERNAL_8c1e57f2_4_k_cu_main6thrust24THRUST_300001_SM_1000_NS12placeholders2_8E,@object
	.size		_ZN30_INTERNAL_8c1e57f2_4_k_cu_main6thrust24THRUST_300001_SM_1000_NS12placeholders2_8E,(_ZN30_INTERNAL_8c1e57f2_4_k_cu_main4cuda3std3__45__cpo5crendE - _ZN30_INTERNAL_8c1e57f2_4_k_cu_main6thrust24THRUST_300001_SM_1000_NS12placeholders2_8E)
_ZN30_INTERNAL_8c1e57f2_4_k_cu_main6thrust24THRUST_300001_SM_1000_NS12placeholders2_8E:
	.zero		1
	.type		_ZN30_INTERNAL_8c1e57f2_4_k_cu_main4cuda3std3__45__cpo5crendE,@object
	.size		_ZN30_INTERNAL_8c1e57f2_4_k_cu_main4cuda3std3__45__cpo5crendE,(_ZN30_INTERNAL_8c1e57f2_4_k_cu_main4cuda3std6ranges3__45__cpo4prevE - _ZN30_INTERNAL_8c1e57f2_4_k_cu_main4cuda3std3__45__cpo5crendE)
_ZN30_INTERNAL_8c1e57f2_4_k_cu_main4cuda3std3__45__cpo5crendE:
	.zero		1
	.type		_ZN30_INTERNAL_8c1e57f2_4_k_cu_main4cuda3std6ranges3__45__cpo4prevE,@object
	.size		_ZN30_INTERNAL_8c1e57f2_4_k_cu_main4cuda3std6ranges3__45__cpo4prevE,(_ZN30_INTERNAL_8c1e57f2_4_k_cu_main4cuda3std6ranges3__45__cpo9iter_moveE - _ZN30_INTERNAL_8c1e57f2_4_k_cu_main4cuda3std6ranges3__45__cpo4prevE)
_ZN30_INTERNAL_8c1e57f2_4_k_cu_main4cuda3std6ranges3__45__cpo4prevE:
	.zero		1
	.type		_ZN30_INTERNAL_8c1e57f2_4_k_cu_main4cuda3std6ranges3__45__cpo9iter_moveE,@object
	.size		_ZN30_INTERNAL_8c1e57f2_4_k_cu_main4cuda3std6ranges3__45__cpo9iter_moveE,(_ZN30_INTERNAL_8c1e57f2_4_k_cu_main6thrust24THRUST_300001_SM_1000_NS6system6detail10sequential3seqE - _ZN30_INTERNAL_8c1e57f2_4_k_cu_main4cuda3std6ranges3__45__cpo9iter_moveE)
_ZN30_INTERNAL_8c1e57f2_4_k_cu_main4cuda3std6ranges3__45__cpo9iter_moveE:
	.zero		1
	.type		_ZN30_INTERNAL_8c1e57f2_4_k_cu_main6thrust24THRUST_300001_SM_1000_NS6system6detail10sequential3seqE,@object
	.size		_ZN30_INTERNAL_8c1e57f2_4_k_cu_main6thrust24THRUST_300001_SM_1000_NS6system6detail10sequential3seqE,(.L_31 - _ZN30_INTERNAL_8c1e57f2_4_k_cu_main6thrust24THRUST_300001_SM_1000_NS6system6detail10sequential3seqE)
_ZN30_INTERNAL_8c1e57f2_4_k_cu_main6thrust24THRUST_300001_SM_1000_NS6system6detail10sequential3seqE:
	.zero		1
.L_31:


//--------------------- .nv.constant0._ZN3cub18CUB_300001_SM_10006detail11EmptyKernelIvEEvv --------------------------
	.section	.nv.constant0._ZN3cub18CUB_300001_SM_10006detail11EmptyKernelIvEEvv,"a",@progbits
	.sectionflags	@""
	.align	4
.nv.constant0._ZN3cub18CUB_300001_SM_10006detail11EmptyKernelIvEEvv:
	.zero		896


//--------------------- SYMBOLS --------------------------

	.type		.nv.reservedSmem.offset0,@object
	.size		.nv.reservedSmem.offset0,0x4
